	.headerflags	@"EF_CUDA_TEXMODE_UNIFIED EF_CUDA_64BIT_ADDRESS EF_CUDA_ACCELERATORS EF_CUDA_SM90 EF_CUDA_VIRTUAL_SM(EF_CUDA_SM90)"
	.elftype	@"ET_EXEC"


//--------------------- .nv.info                  --------------------------
	.section	.nv.info,"",@"SHT_CUDA_INFO"
	.align	4


	//----- nvinfo : EIATTR_REGCOUNT
	.align		4
        /*0000*/ 	.byte	0x04, 0x2f
        /*0002*/ 	.short	(.L_1 - .L_0)
	.align		4
.L_0:
        /*0004*/ 	.word	index@(triton_poi_fused_mul_1)
        /*0008*/ 	.word	0x0000000b


	//----- nvinfo : EIATTR_MIN_STACK_SIZE
	.align		4
.L_1:
        /*000c*/ 	.byte	0x04, 0x12
        /*000e*/ 	.short	(.L_3 - .L_2)
	.align		4
.L_2:
        /*0010*/ 	.word	index@(triton_poi_fused_mul_1)
        /*0014*/ 	.word	0x00000000


	//----- nvinfo : EIATTR_FRAME_SIZE
	.align		4
.L_3:
        /*0018*/ 	.byte	0x04, 0x11
        /*001a*/ 	.short	(.L_5 - .L_4)
	.align		4
.L_4:
        /*001c*/ 	.word	index@(triton_poi_fused_mul_1)
        /*0020*/ 	.word	0x00000000


	//----- nvinfo : EIATTR_MIN_STACK_SIZE
	.align		4
.L_5:
        /*0024*/ 	.byte	0x04, 0x12
        /*0026*/ 	.short	(.L_7 - .L_6)
	.align		4
.L_6:
        /*0028*/ 	.word	index@(triton_poi_fused_mul_1)
        /*002c*/ 	.word	0x00000000
.L_7:


//--------------------- .nv.info.triton_poi_fused_mul_1 --------------------------
	.section	.nv.info.triton_poi_fused_mul_1,"",@"SHT_CUDA_INFO"
	.sectionflags	@""
	.align	4


	//----- nvinfo : EIATTR_CUDA_API_VERSION
	.align		4
        /*0000*/ 	.byte	0x04, 0x37
        /*0002*/ 	.short	(.L_9 - .L_8)
.L_8:
        /*0004*/ 	.word	0x0000007c


	//----- nvinfo : EIATTR_KPARAM_INFO
	.align		4
.L_9:
        /*0008*/ 	.byte	0x04, 0x17
        /*000a*/ 	.short	(.L_11 - .L_10)
.L_10:
        /*000c*/ 	.word	0x00000000
        /*0010*/ 	.short	0x0003
        /*0012*/ 	.short	0x0018
        /*0014*/ 	.byte	0x00, 0xf0, 0x11, 0x00


	//----- nvinfo : EIATTR_KPARAM_INFO
	.align		4
.L_11:
        /*0018*/ 	.byte	0x04, 0x17
        /*001a*/ 	.short	(.L_13 - .L_12)
.L_12:
        /*001c*/ 	.word	0x00000000
        /*0020*/ 	.short	0x0002
        /*0022*/ 	.short	0x0010
        /*0024*/ 	.byte	0x00, 0xf4, 0x21, 0x00


	//----- nvinfo : EIATTR_KPARAM_INFO
	.align		4
.L_13:
        /*0028*/ 	.byte	0x04, 0x17
        /*002a*/ 	.short	(.L_15 - .L_14)
.L_14:
        /*002c*/ 	.word	0x00000000
        /*0030*/ 	.short	0x0001
        /*0032*/ 	.short	0x0008
        /*0034*/ 	.byte	0x00, 0xf4, 0x21, 0x00


	//----- nvinfo : EIATTR_KPARAM_INFO
	.align		4
.L_15:
        /*0038*/ 	.byte	0x04, 0x17
        /*003a*/ 	.short	(.L_17 - .L_16)
.L_16:
        /*003c*/ 	.word	0x00000000
        /*0040*/ 	.short	0x0000
        /*0042*/ 	.short	0x0000
        /*0044*/ 	.byte	0x00, 0xf4, 0x21, 0x00


	//----- nvinfo : EIATTR_SPARSE_MMA_MASK
	.align		4
.L_17:
        /*0048*/ 	.byte	0x03, 0x50
        /*004a*/ 	.short	0x0000


	//----- nvinfo : EIATTR_MAXREG_COUNT
	.align		4
        /*004c*/ 	.byte	0x03, 0x1b
        /*004e*/ 	.short	0x00ff


	//----- nvinfo : EIATTR_EXIT_INSTR_OFFSETS
	.align		4
        /*0050*/ 	.byte	0x04, 0x1c
        /*0052*/ 	.short	(.L_19 - .L_18)


	//   ....[0]....
.L_18:
        /*0054*/ 	.word	0x00000270


	//   ....[1]....
        /*0058*/ 	.word	0x00000290


	//----- nvinfo : EIATTR_REQNTID
	.align		4
.L_19:
        /*005c*/ 	.byte	0x04, 0x10
        /*005e*/ 	.short	(.L_21 - .L_20)
.L_20:
        /*0060*/ 	.word	0x00000080
        /*0064*/ 	.word	0x00000001
        /*0068*/ 	.word	0x00000001


	//----- nvinfo : EIATTR_CBANK_PARAM_SIZE
	.align		4
.L_21:
        /*006c*/ 	.byte	0x03, 0x19
        /*006e*/ 	.short	0x001c


	//----- nvinfo : EIATTR_PARAM_CBANK
	.align		4
        /*0070*/ 	.byte	0x04, 0x0a
        /*0072*/ 	.short	(.L_23 - .L_22)
	.align		4
.L_22:
        /*0074*/ 	.word	index@(.nv.constant0.triton_poi_fused_mul_1)
        /*0078*/ 	.short	0x0210
        /*007a*/ 	.short	0x001c


	//----- nvinfo : EIATTR_SW_WAR
	.align		4
.L_23:
        /*007c*/ 	.byte	0x04, 0x36
        /*007e*/ 	.short	(.L_25 - .L_24)
.L_24:
        /*0080*/ 	.word	0x00000008
.L_25:


//--------------------- .nv.callgraph             --------------------------
	.section	.nv.callgraph,"",@"SHT_CUDA_CALLGRAPH"
	.align	4
	.sectionentsize	8
	.align		4
        /*0000*/ 	.word	0x00000000
	.align		4
        /*0004*/ 	.word	0xffffffff
	.align		4
        /*0008*/ 	.word	0x00000000
	.align		4
        /*000c*/ 	.word	0xfffffffe
	.align		4
        /*0010*/ 	.word	0x00000000
	.align		4
        /*0014*/ 	.word	0xfffffffd
	.align		4
        /*0018*/ 	.word	0x00000000
	.align		4
        /*001c*/ 	.word	0xfffffffc


//--------------------- .text.triton_poi_fused_mul_1 --------------------------
	.section	.text.triton_poi_fused_mul_1,"ax",@progbits
	.align	128
        .global         triton_poi_fused_mul_1
        .type           triton_poi_fused_mul_1,@function
        .size           triton_poi_fused_mul_1,(.L_x_1 - triton_poi_fused_mul_1)
        .other          triton_poi_fused_mul_1,@"STO_CUDA_ENTRY STV_DEFAULT"
triton_poi_fused_mul_1:
.text.triton_poi_fused_mul_1:
[----:B------:R-:W0:Y:S02]  /*0000*/  LDC R1, c[0x0][0x28] ;  /* 0x00000a00ff017b82 */ /* 0x000e240000000800 */
[----:B------:R-:W1:Y:S01]  /*0010*/  S2R R0, SR_TID.X ;  /* 0x0000000000007919 */ /* 0x000e620000002100 */
[----:B------:R-:W2:Y:S01]  /*0020*/  LDC.64 R2, c[0x0][0x210] ;  /* 0x00008400ff027b82 */ /* 0x000ea20000000a00 */
[----:B------:R-:W-:Y:S01]  /*0030*/  ULDC.64 UR4, c[0x0][0x208] ;  /* 0x0000820000047ab9 */ /* 0x000fe20000000a00 */
[----:B------:R-:W3:Y:S01]  /*0040*/  S2R R7, SR_CTAID.X ;  /* 0x0000000000077919 */ /* 0x000ee20000002500 */
[----:B-1----:R-:W-:Y:S02]  /*0050*/  LOP3.LUT R0, R0, 0x7f, RZ, 0xc0, !PT ;  /* 0x0000007f00007812 */ /* 0x002fe400078ec0ff */
[----:B---3--:R-:W-:-:S03]  /*0060*/  SHF.R.S32.HI R4, RZ, 0x18, R7 ;  /* 0x00000018ff047819 */ /* 0x008fc60000011407 */
[----:B------:R-:W-:Y:S01]  /*0070*/  IMAD R7, R7, 0x80, R0 ;  /* 0x0000008007077824 */ /* 0x000fe200078e0200 */
[----:B------:R-:W-:-:S04]  /*0080*/  SGXT R0, R4, 0x1 ;  /* 0x000000010400781a */ /* 0x000fc80000000200 */
[C---:B------:R-:W-:Y:S02]  /*0090*/  ISETP.GE.AND P0, PT, R7.reuse, 0x100, PT ;  /* 0x000001000700780c */ /* 0x040fe40003f06270 */
[CC--:B------:R-:W-:Y:S02]  /*00a0*/  LEA.HI R4, R0.reuse, R7.reuse, RZ, 0x4 ;  /* 0x0000000700047211 */ /* 0x0c0fe400078f20ff */
[----:B------:R-:W-:Y:S02]  /*00b0*/  LEA.HI R0, R0, R7, RZ, 0x6 ;  /* 0x0000000700007211 */ /* 0x000fe400078f30ff */
[----:B------:R-:W-:Y:S02]  /*00c0*/  LOP3.LUT R4, R4, 0xfffffff0, RZ, 0xc0, !PT ;  /* 0xfffffff004047812 */ /* 0x000fe400078ec0ff */
[----:B------:R-:W-:Y:S01]  /*00d0*/  SHF.R.S32.HI R5, RZ, 0x6, R0 ;  /* 0x00000006ff057819 */ /* 0x000fe20000011400 */
[----:B------:R-:W-:Y:S02]  /*00e0*/  IMAD.MOV.U32 R0, RZ, RZ, RZ ;  /* 0x000000ffff007224 */ /* 0x000fe400078e00ff */
[----:B------:R-:W-:-:S05]  /*00f0*/  IMAD.IADD R4, R7, 0x1, -R4 ;  /* 0x0000000107047824 */ /* 0x000fca00078e0a04 */
[----:B------:R-:W-:-:S05]  /*0100*/  LEA R5, R5, R4, 0x4 ;  /* 0x0000000405057211 */ /* 0x000fca00078e20ff */
[----:B--2---:R-:W-:Y:S02]  /*0110*/  IMAD.WIDE R2, R5, 0x4, R2 ;  /* 0x0000000405027825 */ /* 0x004fe400078e0202 */
[----:B------:R-:W1:Y:S03]  /*0120*/  LDC.64 R4, c[0x0][0x218] ;  /* 0x00008600ff047b82 */ /* 0x000e660000000a00 */
[----:B------:R2:W3:Y:S01]  /*0130*/  @!P0 LDG.E.EL R0, desc[UR4][R2.64] ;  /* 0x0000000402008981 */ /* 0x0004e2000c2e1900 */
[----:B------:R-:W-:-:S04]  /*0140*/  HFMA2.MMA R6, -RZ, RZ, 0, 0 ;  /* 0x00000000ff067435 */ /* 0x000fc800000001ff */
[----:B--2---:R-:W2:Y:S01]  /*0150*/  LDC.64 R2, c[0x0][0x220] ;  /* 0x00008800ff027b82 */ /* 0x004ea20000000a00 */
[----:B-1----:R-:W-:-:S05]  /*0160*/  IMAD.WIDE R4, R7, 0x4, R4 ;  /* 0x0000000407047825 */ /* 0x002fca00078e0204 */
[----:B------:R1:W4:Y:S01]  /*0170*/  @!P0 LDG.E R6, desc[UR4][R4.64] ;  /* 0x0000000404068981 */ /* 0x000322000c1e1900 */
[----:B--2---:R-:W-:Y:S01]  /*0180*/  IMAD.WIDE R2, R7, 0x4, R2 ;  /* 0x0000000407027825 */ /* 0x004fe200078e0202 */
[----:B-1----:R-:W-:-:S03]  /*0190*/  MOV R5, 0x3e800000 ;  /* 0x3e80000000057802 */ /* 0x002fc60000000f00 */
[----:B---3--:R-:W-:-:S04]  /*01a0*/  FADD R0, RZ, -R0 ;  /* 0x80000000ff007221 */ /* 0x008fc80000000000 */
[----:B------:R-:W-:-:S05]  /*01b0*/  FMUL R0, R0, 1.4426950216293334961 ;  /* 0x3fb8aa3b00007820 */ /* 0x000fca0000400000 */
[----:B------:R-:W-:-:S13]  /*01c0*/  FSETP.GEU.AND P1, PT, R0, -126, PT ;  /* 0xc2fc00000000780b */ /* 0x000fda0003f2e000 */
[----:B------:R-:W-:-:S04]  /*01d0*/  @!P1 FMUL R0, R0, 0.5 ;  /* 0x3f00000000009820 */ /* 0x000fc80000400000 */
[----:B------:R-:W1:Y:S02]  /*01e0*/  MUFU.EX2 R8, R0 ;  /* 0x0000000000087308 */ /* 0x000e640000000800 */
[----:B-1----:R-:W-:-:S04]  /*01f0*/  @!P1 FMUL R8, R8, R8 ;  /* 0x0000000808089220 */ /* 0x002fc80000400000 */
[----:B------:R-:W-:-:S05]  /*0200*/  FADD R8, R8, 1 ;  /* 0x3f80000008087421 */ /* 0x000fca0000000000 */
[----:B------:R-:W-:-:S04]  /*0210*/  FSETP.GT.AND P1, PT, R8, 8.50705917302346158658e+37, PT ;  /* 0x7e8000000800780b */ /* 0x000fc80003f24000 */
[----:B------:R-:W-:-:S09]  /*0220*/  FSEL R5, R5, 1, P1 ;  /* 0x3f80000005057808 */ /* 0x000fd20000800000 */
[----:B------:R-:W-:-:S06]  /*0230*/  @P1 FMUL R8, R8, 0.25 ;  /* 0x3e80000008081820 */ /* 0x000fcc0000400000 */
[----:B------:R-:W1:Y:S02]  /*0240*/  MUFU.RCP R8, R8 ;  /* 0x0000000800087308 */ /* 0x000e640000001000 */
[----:B-1----:R-:W-:-:S04]  /*0250*/  FMUL R5, R8, R5 ;  /* 0x0000000508057220 */ /* 0x002fc80000400000 */
[----:B----4-:R-:W-:Y:S01]  /*0260*/  FMUL R5, R5, R6 ;  /* 0x0000000605057220 */ /* 0x010fe20000400000 */
[----:B------:R-:W-:Y:S06]  /*0270*/  @P0 EXIT ;  /* 0x000000000000094d */ /* 0x000fec0003800000 */
[----:B------:R-:W-:Y:S01]  /*0280*/  STG.E desc[UR4][R2.64], R5 ;  /* 0x0000000502007986 */ /* 0x000fe2000c101904 */
[----:B------:R-:W-:Y:S05]  /*0290*/  EXIT ;  /* 0x000000000000794d */ /* 0x000fea0003800000 */
.L_x_0:
[----:B------:R-:W-:-:S00]  /*02a0*/  BRA `(.L_x_0) ;  /* 0xfffffffc00fc7947 */ /* 0x000fc0000383ffff */
[----:B------:R-:W-:-:S00]  /*02b0*/  NOP ;  /* 0x0000000000007918 */ /* 0x000fc00000000000 */
        /* <DEDUP_REMOVED lines=12> */
.L_x_1:


//--------------------- .nv.constant0.triton_poi_fused_mul_1 --------------------------
	.section	.nv.constant0.triton_poi_fused_mul_1,"a",@progbits
	.sectionflags	@""
	.align	4
.nv.constant0.triton_poi_fused_mul_1:
	.zero		556
